//
// Generated by NVIDIA NVVM Compiler
//
// Compiler Build ID: CL-36424714
// Cuda compilation tools, release 13.0, V13.0.88
// Based on NVVM 20.0.0
//

.version 9.0
.target sm_100
.address_size 64

	// .globl	_Z19gpu_welcome_messagev
.extern .func  (.param .b32 func_retval0) vprintf
(
	.param .b64 vprintf_param_0,
	.param .b64 vprintf_param_1
)
;
.global .align 1 .b8 $str[65] = {71, 80, 85, 32, 115, 97, 121, 115, 32, 104, 101, 108, 108, 111, 32, 102, 114, 111, 109, 32, 66, 108, 111, 99, 107, 32, 37, 100, 44, 32, 84, 104, 114, 101, 97, 100, 32, 37, 100, 32, 40, 71, 108, 111, 98, 97, 108, 32, 84, 104, 114, 101, 97, 100, 32, 73, 68, 58, 32, 37, 100, 41, 33, 10};

.visible .entry _Z19gpu_welcome_messagev()
{
	.local .align 8 .b8 	__local_depot0[16];
	.reg .b64 	%SP;
	.reg .b64 	%SPL;
	.reg .b32 	%r<7>;
	.reg .b64 	%rd<5>;

	mov.u64 	%SPL, __local_depot0;
	cvta.local.u64 	%SP, %SPL;
	add.u64 	%rd1, %SP, 0;
	add.u64 	%rd2, %SPL, 0;
	mov.u32 	%r1, %tid.x;
	mov.u32 	%r2, %ctaid.x;
	mov.u32 	%r3, %ntid.x;
	mad.lo.s32 	%r4, %r2, %r3, %r1;
	st.local.v2.u32 	[%rd2], {%r2, %r1};
	st.local.u32 	[%rd2+8], %r4;
	mov.u64 	%rd3, $str;
	cvta.global.u64 	%rd4, %rd3;
	{ // callseq 0, 0
	.param .b64 param0;
	st.param.b64 	[param0], %rd4;
	.param .b64 param1;
	st.param.b64 	[param1], %rd1;
	.param .b32 retval0;
	call.uni (retval0), 
	vprintf, 
	(
	param0, 
	param1
	);
	ld.param.b32 	%r5, [retval0];
	} // callseq 0
	ret;

}


// ===== COMPILED SASS (sm_100) =====

	.target	sm_100

	.elftype	@"ET_EXEC"


//--------------------- .note.nv.tkinfo           --------------------------
	.section	.note.nv.tkinfo,"",@"SHT_NOTE"
	.sectionflags	@"SHF_NOTE_NV_TKINFO"
	.tkinfo
        /*0018*/ 	.word	0x00000002
        /*0030*/ 	.string	""
        /*0030*/ 	.string	"ptxas"
        /*0030*/ 	.string	"Cuda compilation tools, release 13.0, V13.0.88"
        /*0030*/ 	.string	"Build cuda_13.0.r13.0/compiler.36424714_0"
        /*0030*/ 	.string	"-arch sm_100 -m 64 "



//--------------------- .note.nv.cuinfo           --------------------------
	.section	.note.nv.cuinfo,"",@"SHT_NOTE"
	.sectionflags	@"SHF_NOTE_NV_CUINFO"
        /*0018*/ 	.short	0x0002
        /*001a*/ 	.short	0x0064
        /*001c*/ 	.short	0x0082
	.zero		2


//--------------------- .nv.info                  --------------------------
	.section	.nv.info,"",@"SHT_CUDA_INFO"
	.align	4


	//----- nvinfo : EIATTR_REGCOUNT
	.align		4
        /*0000*/ 	.byte	0x04, 0x2f
        /*0002*/ 	.short	(.L_2 - .L_1)
	.align		4
.L_1:
        /*0004*/ 	.word	index@(_Z19gpu_welcome_messagev)
        /*0008*/ 	.word	0x00000018


	//----- nvinfo : EIATTR_FRAME_SIZE
	.align		4
.L_2:
        /*000c*/ 	.byte	0x04, 0x11
        /*000e*/ 	.short	(.L_4 - .L_3)
	.align		4
.L_3:
        /*0010*/ 	.word	index@(_Z19gpu_welcome_messagev)
        /*0014*/ 	.word	0x00000010


	//----- nvinfo : EIATTR_MIN_STACK_SIZE
	.align		4
.L_4:
        /*0018*/ 	.byte	0x04, 0x12
        /*001a*/ 	.short	(.L_6 - .L_5)
	.align		4
.L_5:
        /*001c*/ 	.word	index@(_Z19gpu_welcome_messagev)
        /*0020*/ 	.word	0x00000010
.L_6:


//--------------------- .nv.compat                --------------------------
	.section	.nv.compat,"",@"SHT_CUDA_COMPAT_INFO"
	.align	4
        /*0000*/ 	.byte	0x02, 0x09, 0x00, 0x00, 0x02, 0x02, 0x01, 0x00, 0x02, 0x05, 0x05, 0x00, 0x03, 0x07, 0x01, 0x01
        /*0010*/ 	.byte	0x02, 0x03, 0x00, 0x00, 0x02, 0x06, 0x01, 0x00, 0x04, 0x0b, 0x08, 0x00, 0x09, 0x00, 0x00, 0x00
        /*0020*/ 	.byte	0x00, 0x00, 0x00, 0x00


//--------------------- .nv.info._Z19gpu_welcome_messagev --------------------------
	.section	.nv.info._Z19gpu_welcome_messagev,"",@"SHT_CUDA_INFO"
	.sectionflags	@""
	.align	4


	//----- nvinfo : EIATTR_CUDA_API_VERSION
	.align		4
        /*0000*/ 	.byte	0x04, 0x37
        /*0002*/ 	.short	(.L_8 - .L_7)
.L_7:
        /*0004*/ 	.word	0x00000082


	//----- nvinfo : EIATTR_SPARSE_MMA_MASK
	.align		4
.L_8:
        /*0008*/ 	.byte	0x03, 0x50
        /*000a*/ 	.short	0x0000


	//----- nvinfo : EIATTR_MAXREG_COUNT
	.align		4
        /*000c*/ 	.byte	0x03, 0x1b
        /*000e*/ 	.short	0x00ff


	//----- nvinfo : EIATTR_EXTERNS
	.align		4
        /*0010*/ 	.byte	0x04, 0x0f
        /*0012*/ 	.short	(.L_10 - .L_9)


	//   ....[0]....
	.align		4
.L_9:
        /*0014*/ 	.word	index@(vprintf)


	//----- nvinfo : EIATTR_MERCURY_ISA_VERSION
	.align		4
.L_10:
        /*0018*/ 	.byte	0x03, 0x5f
        /*001a*/ 	.short	0x0101


	//----- nvinfo : EIATTR_VRC_CTA_INIT_COUNT
	.align		4
        /*001c*/ 	.byte	0x02, 0x4a
	.zero		1
	.zero		1


	//----- nvinfo : EIATTR_SYSCALL_OFFSETS
	.align		4
        /*0020*/ 	.byte	0x04, 0x46
        /*0022*/ 	.short	(.L_12 - .L_11)


	//   ....[0]....
.L_11:
        /*0024*/ 	.word	0x00000120


	//----- nvinfo : EIATTR_EXIT_INSTR_OFFSETS
	.align		4
.L_12:
        /*0028*/ 	.byte	0x04, 0x1c
        /*002a*/ 	.short	(.L_14 - .L_13)


	//   ....[0]....
.L_13:
        /*002c*/ 	.word	0x00000130


	//----- nvinfo : EIATTR_SW_WAR
	.align		4
.L_14:
        /*0030*/ 	.byte	0x04, 0x36
        /*0032*/ 	.short	(.L_16 - .L_15)
.L_15:
        /*0034*/ 	.word	0x00000008
.L_16:


//--------------------- .nv.callgraph             --------------------------
	.section	.nv.callgraph,"",@"SHT_CUDA_CALLGRAPH"
	.align	4
	.sectionentsize	8
	.align		4
        /*0000*/ 	.word	0x00000000
	.align		4
        /*0004*/ 	.word	0xffffffff
	.align		4
        /*0008*/ 	.word	index@(_Z19gpu_welcome_messagev)
	.align		4
        /*000c*/ 	.word	index@(vprintf)
	.align		4
        /*0010*/ 	.word	0x00000000
	.align		4
        /*0014*/ 	.word	0xfffffffe
	.align		4
        /*0018*/ 	.word	0x00000000
	.align		4
        /*001c*/ 	.word	0xfffffffd
	.align		4
        /*0020*/ 	.word	0x00000000
	.align		4
        /*0024*/ 	.word	0xfffffffc


//--------------------- .nv.constant4             --------------------------
	.section	.nv.constant4,"a",@progbits
	.align	8
	.align		8
.nv.constant4:
        /*0000*/ 	.dword	vprintf
	.align		8
        /*0008*/ 	.dword	$str


//--------------------- .text._Z19gpu_welcome_messagev --------------------------
	.section	.text._Z19gpu_welcome_messagev,"ax",@progbits
	.align	128
        .global         _Z19gpu_welcome_messagev
        .type           _Z19gpu_welcome_messagev,@function
        .size           _Z19gpu_welcome_messagev,(.L_x_2 - _Z19gpu_welcome_messagev)
        .other          _Z19gpu_welcome_messagev,@"STO_CUDA_ENTRY STV_DEFAULT"
_Z19gpu_welcome_messagev:
.text._Z19gpu_welcome_messagev:
[----:B------:R-:W0:Y:S01]  /*0000*/  LDC R1, c[0x0][0x37c] ;  /* 0x0000df00ff017b82 */ /* 0x000e220000000800 */
[----:B------:R-:W1:Y:S01]  /*0010*/  S2R R9, SR_TID.X ;  /* 0x0000000000097919 */ /* 0x000e620000002100 */
[----:B------:R-:W2:Y:S01]  /*0020*/  LDCU UR5, c[0x0][0x2fc] ;  /* 0x00005f80ff0577ac */ /* 0x000ea20008000800 */
[----:B------:R-:W-:Y:S01]  /*0030*/  MOV R2, 0x0 ;  /* 0x0000000000027802 */ /* 0x000fe20000000f00 */
[----:B0-----:R-:W-:Y:S01]  /*0040*/  VIADD R1, R1, 0xfffffff0 ;  /* 0xfffffff001017836 */ /* 0x001fe20000000000 */
[----:B------:R-:W1:Y:S01]  /*0050*/  S2R R8, SR_CTAID.X ;  /* 0x0000000000087919 */ /* 0x000e620000002500 */
[----:B------:R-:W1:Y:S03]  /*0060*/  LDCU UR6, c[0x0][0x360] ;  /* 0x00006c00ff0677ac */ /* 0x000e660008000800 */
[----:B------:R-:W0:Y:S01]  /*0070*/  LDC.64 R2, c[0x4][R2] ;  /* 0x0100000002027b82 */ /* 0x000e220000000a00 */
[----:B------:R-:W3:Y:S02]  /*0080*/  LDCU UR4, c[0x0][0x2f8] ;  /* 0x00005f00ff0477ac */ /* 0x000ee40008000800 */
[----:B---3--:R-:W-:-:S05]  /*0090*/  IADD3 R6, P0, PT, R1, UR4, RZ ;  /* 0x0000000401067c10 */ /* 0x008fca000ff1e0ff */
[----:B--2---:R-:W-:Y:S02]  /*00a0*/  IMAD.X R7, RZ, RZ, UR5, P0 ;  /* 0x00000005ff077e24 */ /* 0x004fe400080e06ff */
[----:B-1----:R-:W-:Y:S01]  /*00b0*/  IMAD R0, R8, UR6, R9 ;  /* 0x0000000608007c24 */ /* 0x002fe2000f8e0209 */
[----:B------:R1:W-:Y:S01]  /*00c0*/  STL.64 [R1], R8 ;  /* 0x0000000801007387 */ /* 0x0003e20000100a00 */
[----:B------:R-:W2:Y:S03]  /*00d0*/  LDCU.64 UR6, c[0x4][0x8] ;  /* 0x01000100ff0677ac */ /* 0x000ea60008000a00 */
[----:B------:R1:W-:Y:S01]  /*00e0*/  STL [R1+0x8], R0 ;  /* 0x0000080001007387 */ /* 0x0003e20000100800 */
[----:B--2---:R-:W-:Y:S01]  /*00f0*/  IMAD.U32 R4, RZ, RZ, UR6 ;  /* 0x00000006ff047e24 */ /* 0x004fe2000f8e00ff */
[----:B01----:R-:W-:-:S07]  /*0100*/  MOV R5, UR7 ;  /* 0x0000000700057c02 */ /* 0x003fce0008000f00 */
[----:B------:R-:W-:-:S07]  /*0110*/  LEPC R20, `(.L_x_0) ;  /* 0x000000001014794e */ /* 0x000fce0000000000 */
[----:B------:R-:W-:Y:S05]  /*0120*/  CALL.ABS.NOINC R2 ;  /* 0x0000000002007343 */ /* 0x000fea0003c00000 */
.L_x_0:
[----:B------:R-:W-:Y:S05]  /*0130*/  EXIT ;  /* 0x000000000000794d */ /* 0x000fea0003800000 */
.L_x_1:
[----:B------:R-:W-:-:S00]  /*0140*/  BRA `(.L_x_1) ;  /* 0xfffffffc00fc7947 */ /* 0x000fc0000383ffff */
[----:B------:R-:W-:-:S00]  /*0150*/  NOP ;  /* 0x0000000000007918 */ /* 0x000fc00000000000 */
        /* <DEDUP_REMOVED lines=10> */
.L_x_2:


//--------------------- .nv.global.init           --------------------------
	.section	.nv.global.init,"aw",@progbits
.nv.global.init:
	.type		$str,@object
	.size		$str,(.L_0 - $str)
$str:
        /*0000*/ 	.byte	0x47, 0x50, 0x55, 0x20, 0x73, 0x61, 0x79, 0x73, 0x20, 0x68, 0x65, 0x6c, 0x6c, 0x6f, 0x20, 0x66
        /*0010*/ 	.byte	0x72, 0x6f, 0x6d, 0x20, 0x42, 0x6c, 0x6f, 0x63, 0x6b, 0x20, 0x25, 0x64, 0x2c, 0x20, 0x54, 0x68
        /*0020*/ 	.byte	0x72, 0x65, 0x61, 0x64, 0x20, 0x25, 0x64, 0x20, 0x28, 0x47, 0x6c, 0x6f, 0x62, 0x61, 0x6c, 0x20
        /*0030*/ 	.byte	0x54, 0x68, 0x72, 0x65, 0x61, 0x64, 0x20, 0x49, 0x44, 0x3a, 0x20, 0x25, 0x64, 0x29, 0x21, 0x0a
        /*0040*/ 	.byte	0x00
.L_0:


//--------------------- .nv.shared.reserved.0     --------------------------
	.section	.nv.shared.reserved.0,"aw",@nobits
	.weak		__nv_reservedSMEM_offset_0_alias
	.size		__nv_reservedSMEM_offset_0_alias, 0, 64
	.other		__nv_reservedSMEM_offset_0_alias,@"STO_CUDA_RESERVED_SHARED STV_DEFAULT"
__nv_reservedSMEM_offset_0_alias:
	.zero		0
	.zero		64


//--------------------- .nv.constant0._Z19gpu_welcome_messagev --------------------------
	.section	.nv.constant0._Z19gpu_welcome_messagev,"a",@progbits
	.sectionflags	@""
	.align	4
.nv.constant0._Z19gpu_welcome_messagev:
	.zero		896


//--------------------- SYMBOLS --------------------------

	.type		.nv.reservedSmem.offset0,@object
	.size		.nv.reservedSmem.offset0,0x4
	.type		vprintf,@function
